//
// Generated by NVIDIA NVVM Compiler
//
// Compiler Build ID: CL-36424714
// Cuda compilation tools, release 13.0, V13.0.88
// Based on NVVM 20.0.0
//

.version 9.0
.target sm_100
.address_size 64

	// .globl	_Z7dotProdiPfS_S_
// _ZZ20dotProdWithSharedMemiPfS_S_E5cache has been demoted

.visible .entry _Z7dotProdiPfS_S_(
	.param .u32 _Z7dotProdiPfS_S__param_0,
	.param .u64 .ptr .align 1 _Z7dotProdiPfS_S__param_1,
	.param .u64 .ptr .align 1 _Z7dotProdiPfS_S__param_2,
	.param .u64 .ptr .align 1 _Z7dotProdiPfS_S__param_3
)
{
	.reg .pred 	%p<3>;
	.reg .b32 	%r<11>;
	.reg .b32 	%f<10>;
	.reg .b64 	%rd<12>;

	ld.param.u32 	%r6, [_Z7dotProdiPfS_S__param_0];
	ld.param.u64 	%rd3, [_Z7dotProdiPfS_S__param_1];
	ld.param.u64 	%rd4, [_Z7dotProdiPfS_S__param_2];
	ld.param.u64 	%rd5, [_Z7dotProdiPfS_S__param_3];
	mov.u32 	%r7, %tid.x;
	mov.u32 	%r1, %ntid.x;
	mov.u32 	%r8, %ctaid.x;
	mad.lo.s32 	%r2, %r1, %r8, %r7;
	setp.ge.u32 	%p1, %r2, %r6;
	mov.f32 	%f9, 0f00000000;
	@%p1 bra 	$L__BB0_3;
	mov.u32 	%r9, %nctaid.x;
	mul.lo.s32 	%r3, %r1, %r9;
	cvta.to.global.u64 	%rd1, %rd3;
	cvta.to.global.u64 	%rd2, %rd4;
	mov.f32 	%f9, 0f00000000;
	mov.u32 	%r10, %r2;
$L__BB0_2:
	mul.wide.u32 	%rd6, %r10, 4;
	add.s64 	%rd7, %rd1, %rd6;
	ld.global.f32 	%f6, [%rd7];
	add.s64 	%rd8, %rd2, %rd6;
	ld.global.f32 	%f7, [%rd8];
	fma.rn.f32 	%f9, %f6, %f7, %f9;
	add.s32 	%r10, %r10, %r3;
	setp.lt.u32 	%p2, %r10, %r6;
	@%p2 bra 	$L__BB0_2;
$L__BB0_3:
	cvta.to.global.u64 	%rd9, %rd5;
	mul.wide.u32 	%rd10, %r2, 4;
	add.s64 	%rd11, %rd9, %rd10;
	st.global.f32 	[%rd11], %f9;
	ret;

}
	// .globl	_Z20dotProdWithSharedMemiPfS_S_
.visible .entry _Z20dotProdWithSharedMemiPfS_S_(
	.param .u32 _Z20dotProdWithSharedMemiPfS_S__param_0,
	.param .u64 .ptr .align 1 _Z20dotProdWithSharedMemiPfS_S__param_1,
	.param .u64 .ptr .align 1 _Z20dotProdWithSharedMemiPfS_S__param_2,
	.param .u64 .ptr .align 1 _Z20dotProdWithSharedMemiPfS_S__param_3
)
{
	.reg .pred 	%p<12>;
	.reg .b32 	%r<14>;
	.reg .b32 	%f<35>;
	.reg .b64 	%rd<12>;
	// demoted variable
	.shared .align 4 .b8 _ZZ20dotProdWithSharedMemiPfS_S_E5cache[1024];
	ld.param.u32 	%r9, [_Z20dotProdWithSharedMemiPfS_S__param_0];
	ld.param.u64 	%rd3, [_Z20dotProdWithSharedMemiPfS_S__param_1];
	ld.param.u64 	%rd4, [_Z20dotProdWithSharedMemiPfS_S__param_2];
	ld.param.u64 	%rd5, [_Z20dotProdWithSharedMemiPfS_S__param_3];
	mov.u32 	%r1, %tid.x;
	mov.u32 	%r2, %ntid.x;
	mov.u32 	%r3, %ctaid.x;
	mad.lo.s32 	%r13, %r2, %r3, %r1;
	setp.ge.u32 	%p1, %r13, %r9;
	mov.f32 	%f34, 0f00000000;
	@%p1 bra 	$L__BB1_3;
	mov.u32 	%r10, %nctaid.x;
	mul.lo.s32 	%r5, %r2, %r10;
	cvta.to.global.u64 	%rd1, %rd3;
	cvta.to.global.u64 	%rd2, %rd4;
	mov.f32 	%f34, 0f00000000;
$L__BB1_2:
	mul.wide.u32 	%rd6, %r13, 4;
	add.s64 	%rd7, %rd1, %rd6;
	ld.global.f32 	%f6, [%rd7];
	add.s64 	%rd8, %rd2, %rd6;
	ld.global.f32 	%f7, [%rd8];
	fma.rn.f32 	%f34, %f6, %f7, %f34;
	add.s32 	%r13, %r13, %r5;
	setp.lt.u32 	%p2, %r13, %r9;
	@%p2 bra 	$L__BB1_2;
$L__BB1_3:
	shl.b32 	%r11, %r1, 2;
	mov.u32 	%r12, _ZZ20dotProdWithSharedMemiPfS_S_E5cache;
	add.s32 	%r8, %r12, %r11;
	st.shared.f32 	[%r8], %f34;
	bar.sync 	0;
	setp.gt.u32 	%p3, %r1, 127;
	@%p3 bra 	$L__BB1_5;
	ld.shared.f32 	%f8, [%r8+512];
	ld.shared.f32 	%f9, [%r8];
	add.f32 	%f10, %f8, %f9;
	st.shared.f32 	[%r8], %f10;
$L__BB1_5:
	bar.sync 	0;
	setp.gt.u32 	%p4, %r1, 63;
	@%p4 bra 	$L__BB1_7;
	ld.shared.f32 	%f11, [%r8+256];
	ld.shared.f32 	%f12, [%r8];
	add.f32 	%f13, %f11, %f12;
	st.shared.f32 	[%r8], %f13;
$L__BB1_7:
	bar.sync 	0;
	setp.gt.u32 	%p5, %r1, 31;
	@%p5 bra 	$L__BB1_9;
	ld.shared.f32 	%f14, [%r8+128];
	ld.shared.f32 	%f15, [%r8];
	add.f32 	%f16, %f14, %f15;
	st.shared.f32 	[%r8], %f16;
$L__BB1_9:
	bar.sync 	0;
	setp.gt.u32 	%p6, %r1, 15;
	@%p6 bra 	$L__BB1_11;
	ld.shared.f32 	%f17, [%r8+64];
	ld.shared.f32 	%f18, [%r8];
	add.f32 	%f19, %f17, %f18;
	st.shared.f32 	[%r8], %f19;
$L__BB1_11:
	bar.sync 	0;
	setp.gt.u32 	%p7, %r1, 7;
	@%p7 bra 	$L__BB1_13;
	ld.shared.f32 	%f20, [%r8+32];
	ld.shared.f32 	%f21, [%r8];
	add.f32 	%f22, %f20, %f21;
	st.shared.f32 	[%r8], %f22;
$L__BB1_13:
	bar.sync 	0;
	setp.gt.u32 	%p8, %r1, 3;
	@%p8 bra 	$L__BB1_15;
	ld.shared.f32 	%f23, [%r8+16];
	ld.shared.f32 	%f24, [%r8];
	add.f32 	%f25, %f23, %f24;
	st.shared.f32 	[%r8], %f25;
$L__BB1_15:
	bar.sync 	0;
	setp.gt.u32 	%p9, %r1, 1;
	@%p9 bra 	$L__BB1_17;
	ld.shared.f32 	%f26, [%r8+8];
	ld.shared.f32 	%f27, [%r8];
	add.f32 	%f28, %f26, %f27;
	st.shared.f32 	[%r8], %f28;
$L__BB1_17:
	bar.sync 	0;
	setp.ne.s32 	%p10, %r1, 0;
	@%p10 bra 	$L__BB1_19;
	ld.shared.f32 	%f29, [_ZZ20dotProdWithSharedMemiPfS_S_E5cache+4];
	ld.shared.f32 	%f30, [%r8];
	add.f32 	%f31, %f29, %f30;
	st.shared.f32 	[%r8], %f31;
$L__BB1_19:
	setp.ne.s32 	%p11, %r1, 0;
	bar.sync 	0;
	@%p11 bra 	$L__BB1_21;
	ld.shared.f32 	%f32, [_ZZ20dotProdWithSharedMemiPfS_S_E5cache];
	cvta.to.global.u64 	%rd9, %rd5;
	mul.wide.u32 	%rd10, %r3, 4;
	add.s64 	%rd11, %rd9, %rd10;
	st.global.f32 	[%rd11], %f32;
$L__BB1_21:
	ret;

}


// ===== COMPILED SASS (sm_100) =====

	.target	sm_100

	.elftype	@"ET_EXEC"


//--------------------- .note.nv.tkinfo           --------------------------
	.section	.note.nv.tkinfo,"",@"SHT_NOTE"
	.sectionflags	@"SHF_NOTE_NV_TKINFO"
	.tkinfo
        /*0018*/ 	.word	0x00000002
        /*0030*/ 	.string	""
        /*0030*/ 	.string	"ptxas"
        /*0030*/ 	.string	"Cuda compilation tools, release 13.0, V13.0.88"
        /*0030*/ 	.string	"Build cuda_13.0.r13.0/compiler.36424714_0"
        /*0030*/ 	.string	"-arch sm_100 -m 64 "



//--------------------- .note.nv.cuinfo           --------------------------
	.section	.note.nv.cuinfo,"",@"SHT_NOTE"
	.sectionflags	@"SHF_NOTE_NV_CUINFO"
        /*0018*/ 	.short	0x0002
        /*001a*/ 	.short	0x0064
        /*001c*/ 	.short	0x0082
	.zero		2


//--------------------- .nv.info                  --------------------------
	.section	.nv.info,"",@"SHT_CUDA_INFO"
	.align	4


	//----- nvinfo : EIATTR_REGCOUNT
	.align		4
        /*0000*/ 	.byte	0x04, 0x2f
        /*0002*/ 	.short	(.L_1 - .L_0)
	.align		4
.L_0:
        /*0004*/ 	.word	index@(_Z7dotProdiPfS_S_)
        /*0008*/ 	.word	0x00000012


	//----- nvinfo : EIATTR_FRAME_SIZE
	.align		4
.L_1:
        /*000c*/ 	.byte	0x04, 0x11
        /*000e*/ 	.short	(.L_3 - .L_2)
	.align		4
.L_2:
        /*0010*/ 	.word	index@(_Z7dotProdiPfS_S_)
        /*0014*/ 	.word	0x00000000


	//----- nvinfo : EIATTR_REGCOUNT
	.align		4
.L_3:
        /*0018*/ 	.byte	0x04, 0x2f
        /*001a*/ 	.short	(.L_5 - .L_4)
	.align		4
.L_4:
        /*001c*/ 	.word	index@(_Z20dotProdWithSharedMemiPfS_S_)
        /*0020*/ 	.word	0x00000010


	//----- nvinfo : EIATTR_FRAME_SIZE
	.align		4
.L_5:
        /*0024*/ 	.byte	0x04, 0x11
        /*0026*/ 	.short	(.L_7 - .L_6)
	.align		4
.L_6:
        /*0028*/ 	.word	index@(_Z20dotProdWithSharedMemiPfS_S_)
        /*002c*/ 	.word	0x00000000


	//----- nvinfo : EIATTR_MIN_STACK_SIZE
	.align		4
.L_7:
        /*0030*/ 	.byte	0x04, 0x12
        /*0032*/ 	.short	(.L_9 - .L_8)
	.align		4
.L_8:
        /*0034*/ 	.word	index@(_Z20dotProdWithSharedMemiPfS_S_)
        /*0038*/ 	.word	0x00000000


	//----- nvinfo : EIATTR_MIN_STACK_SIZE
	.align		4
.L_9:
        /*003c*/ 	.byte	0x04, 0x12
        /*003e*/ 	.short	(.L_11 - .L_10)
	.align		4
.L_10:
        /*0040*/ 	.word	index@(_Z7dotProdiPfS_S_)
        /*0044*/ 	.word	0x00000000
.L_11:


//--------------------- .nv.compat                --------------------------
	.section	.nv.compat,"",@"SHT_CUDA_COMPAT_INFO"
	.align	4
        /*0000*/ 	.byte	0x02, 0x09, 0x00, 0x00, 0x02, 0x02, 0x01, 0x00, 0x02, 0x05, 0x05, 0x00, 0x03, 0x07, 0x01, 0x01
        /*0010*/ 	.byte	0x02, 0x03, 0x00, 0x00, 0x02, 0x06, 0x01, 0x00, 0x04, 0x0b, 0x08, 0x00, 0x09, 0x00, 0x00, 0x00
        /*0020*/ 	.byte	0x00, 0x00, 0x00, 0x00


//--------------------- .nv.info._Z20dotProdWithSharedMemiPfS_S_ --------------------------
	.section	.nv.info._Z20dotProdWithSharedMemiPfS_S_,"",@"SHT_CUDA_INFO"
	.sectionflags	@""
	.align	4


	//----- nvinfo : EIATTR_CUDA_API_VERSION
	.align		4
        /*0000*/ 	.byte	0x04, 0x37
        /*0002*/ 	.short	(.L_13 - .L_12)
.L_12:
        /*0004*/ 	.word	0x00000082


	//----- nvinfo : EIATTR_KPARAM_INFO
	.align		4
.L_13:
        /*0008*/ 	.byte	0x04, 0x17
        /*000a*/ 	.short	(.L_15 - .L_14)
.L_14:
        /*000c*/ 	.word	0x00000000
        /*0010*/ 	.short	0x0003
        /*0012*/ 	.short	0x0018
        /*0014*/ 	.byte	0x00, 0xf5, 0x21, 0x00


	//----- nvinfo : EIATTR_KPARAM_INFO
	.align		4
.L_15:
        /*0018*/ 	.byte	0x04, 0x17
        /*001a*/ 	.short	(.L_17 - .L_16)
.L_16:
        /*001c*/ 	.word	0x00000000
        /*0020*/ 	.short	0x0002
        /*0022*/ 	.short	0x0010
        /*0024*/ 	.byte	0x00, 0xf5, 0x21, 0x00


	//----- nvinfo : EIATTR_KPARAM_INFO
	.align		4
.L_17:
        /*0028*/ 	.byte	0x04, 0x17
        /*002a*/ 	.short	(.L_19 - .L_18)
.L_18:
        /*002c*/ 	.word	0x00000000
        /*0030*/ 	.short	0x0001
        /*0032*/ 	.short	0x0008
        /*0034*/ 	.byte	0x00, 0xf5, 0x21, 0x00


	//----- nvinfo : EIATTR_KPARAM_INFO
	.align		4
.L_19:
        /*0038*/ 	.byte	0x04, 0x17
        /*003a*/ 	.short	(.L_21 - .L_20)
.L_20:
        /*003c*/ 	.word	0x00000000
        /*0040*/ 	.short	0x0000
        /*0042*/ 	.short	0x0000
        /*0044*/ 	.byte	0x00, 0xf0, 0x11, 0x00


	//----- nvinfo : EIATTR_SPARSE_MMA_MASK
	.align		4
.L_21:
        /*0048*/ 	.byte	0x03, 0x50
        /*004a*/ 	.short	0x0000


	//----- nvinfo : EIATTR_MAXREG_COUNT
	.align		4
        /*004c*/ 	.byte	0x03, 0x1b
        /*004e*/ 	.short	0x00ff


	//----- nvinfo : EIATTR_NUM_BARRIERS
	.align		4
        /*0050*/ 	.byte	0x02, 0x4c
        /*0052*/ 	.byte	0x01
	.zero		1


	//----- nvinfo : EIATTR_MERCURY_ISA_VERSION
	.align		4
        /*0054*/ 	.byte	0x03, 0x5f
        /*0056*/ 	.short	0x0101


	//----- nvinfo : EIATTR_VRC_CTA_INIT_COUNT
	.align		4
        /*0058*/ 	.byte	0x02, 0x4a
	.zero		1
	.zero		1


	//----- nvinfo : EIATTR_EXIT_INSTR_OFFSETS
	.align		4
        /*005c*/ 	.byte	0x04, 0x1c
        /*005e*/ 	.short	(.L_23 - .L_22)


	//   ....[0]....
.L_22:
        /*0060*/ 	.word	0x000004f0


	//   ....[1]....
        /*0064*/ 	.word	0x00000540


	//----- nvinfo : EIATTR_CRS_STACK_SIZE
	.align		4
.L_23:
        /*0068*/ 	.byte	0x04, 0x1e
        /*006a*/ 	.short	(.L_25 - .L_24)
.L_24:
        /*006c*/ 	.word	0x00000000


	//----- nvinfo : EIATTR_CBANK_PARAM_SIZE
	.align		4
.L_25:
        /*0070*/ 	.byte	0x03, 0x19
        /*0072*/ 	.short	0x0020


	//----- nvinfo : EIATTR_PARAM_CBANK
	.align		4
        /*0074*/ 	.byte	0x04, 0x0a
        /*0076*/ 	.short	(.L_27 - .L_26)
	.align		4
.L_26:
        /*0078*/ 	.word	index@(.nv.constant0._Z20dotProdWithSharedMemiPfS_S_)
        /*007c*/ 	.short	0x0380
        /*007e*/ 	.short	0x0020


	//----- nvinfo : EIATTR_SW_WAR
	.align		4
.L_27:
        /*0080*/ 	.byte	0x04, 0x36
        /*0082*/ 	.short	(.L_29 - .L_28)
.L_28:
        /*0084*/ 	.word	0x00000008
.L_29:


//--------------------- .nv.info._Z7dotProdiPfS_S_ --------------------------
	.section	.nv.info._Z7dotProdiPfS_S_,"",@"SHT_CUDA_INFO"
	.sectionflags	@""
	.align	4


	//----- nvinfo : EIATTR_CUDA_API_VERSION
	.align		4
        /*0000*/ 	.byte	0x04, 0x37
        /*0002*/ 	.short	(.L_31 - .L_30)
.L_30:
        /*0004*/ 	.word	0x00000082


	//----- nvinfo : EIATTR_KPARAM_INFO
	.align		4
.L_31:
        /*0008*/ 	.byte	0x04, 0x17
        /*000a*/ 	.short	(.L_33 - .L_32)
.L_32:
        /*000c*/ 	.word	0x00000000
        /*0010*/ 	.short	0x0003
        /*0012*/ 	.short	0x0018
        /*0014*/ 	.byte	0x00, 0xf5, 0x21, 0x00


	//----- nvinfo : EIATTR_KPARAM_INFO
	.align		4
.L_33:
        /*0018*/ 	.byte	0x04, 0x17
        /*001a*/ 	.short	(.L_35 - .L_34)
.L_34:
        /*001c*/ 	.word	0x00000000
        /*0020*/ 	.short	0x0002
        /*0022*/ 	.short	0x0010
        /*0024*/ 	.byte	0x00, 0xf5, 0x21, 0x00


	//----- nvinfo : EIATTR_KPARAM_INFO
	.align		4
.L_35:
        /*0028*/ 	.byte	0x04, 0x17
        /*002a*/ 	.short	(.L_37 - .L_36)
.L_36:
        /*002c*/ 	.word	0x00000000
        /*0030*/ 	.short	0x0001
        /*0032*/ 	.short	0x0008
        /*0034*/ 	.byte	0x00, 0xf5, 0x21, 0x00


	//----- nvinfo : EIATTR_KPARAM_INFO
	.align		4
.L_37:
        /*0038*/ 	.byte	0x04, 0x17
        /*003a*/ 	.short	(.L_39 - .L_38)
.L_38:
        /*003c*/ 	.word	0x00000000
        /*0040*/ 	.short	0x0000
        /*0042*/ 	.short	0x0000
        /*0044*/ 	.byte	0x00, 0xf0, 0x11, 0x00


	//----- nvinfo : EIATTR_SPARSE_MMA_MASK
	.align		4
.L_39:
        /*0048*/ 	.byte	0x03, 0x50
        /*004a*/ 	.short	0x0000


	//----- nvinfo : EIATTR_MAXREG_COUNT
	.align		4
        /*004c*/ 	.byte	0x03, 0x1b
        /*004e*/ 	.short	0x00ff


	//----- nvinfo : EIATTR_MERCURY_ISA_VERSION
	.align		4
        /*0050*/ 	.byte	0x03, 0x5f
        /*0052*/ 	.short	0x0101


	//----- nvinfo : EIATTR_VRC_CTA_INIT_COUNT
	.align		4
        /*0054*/ 	.byte	0x02, 0x4a
	.zero		1
	.zero		1


	//----- nvinfo : EIATTR_EXIT_INSTR_OFFSETS
	.align		4
        /*0058*/ 	.byte	0x04, 0x1c
        /*005a*/ 	.short	(.L_41 - .L_40)


	//   ....[0]....
.L_40:
        /*005c*/ 	.word	0x000001d0


	//----- nvinfo : EIATTR_CRS_STACK_SIZE
	.align		4
.L_41:
        /*0060*/ 	.byte	0x04, 0x1e
        /*0062*/ 	.short	(.L_43 - .L_42)
.L_42:
        /*0064*/ 	.word	0x00000000


	//----- nvinfo : EIATTR_CBANK_PARAM_SIZE
	.align		4
.L_43:
        /*0068*/ 	.byte	0x03, 0x19
        /*006a*/ 	.short	0x0020


	//----- nvinfo : EIATTR_PARAM_CBANK
	.align		4
        /*006c*/ 	.byte	0x04, 0x0a
        /*006e*/ 	.short	(.L_45 - .L_44)
	.align		4
.L_44:
        /*0070*/ 	.word	index@(.nv.constant0._Z7dotProdiPfS_S_)
        /*0074*/ 	.short	0x0380
        /*0076*/ 	.short	0x0020


	//----- nvinfo : EIATTR_SW_WAR
	.align		4
.L_45:
        /*0078*/ 	.byte	0x04, 0x36
        /*007a*/ 	.short	(.L_47 - .L_46)
.L_46:
        /*007c*/ 	.word	0x00000008
.L_47:


//--------------------- .nv.callgraph             --------------------------
	.section	.nv.callgraph,"",@"SHT_CUDA_CALLGRAPH"
	.align	4
	.sectionentsize	8
	.align		4
        /*0000*/ 	.word	0x00000000
	.align		4
        /*0004*/ 	.word	0xffffffff
	.align		4
        /*0008*/ 	.word	0x00000000
	.align		4
        /*000c*/ 	.word	0xfffffffe
	.align		4
        /*0010*/ 	.word	0x00000000
	.align		4
        /*0014*/ 	.word	0xfffffffd
	.align		4
        /*0018*/ 	.word	0x00000000
	.align		4
        /*001c*/ 	.word	0xfffffffc


//--------------------- .text._Z20dotProdWithSharedMemiPfS_S_ --------------------------
	.section	.text._Z20dotProdWithSharedMemiPfS_S_,"ax",@progbits
	.align	128
        .global         _Z20dotProdWithSharedMemiPfS_S_
        .type           _Z20dotProdWithSharedMemiPfS_S_,@function
        .size           _Z20dotProdWithSharedMemiPfS_S_,(.L_x_8 - _Z20dotProdWithSharedMemiPfS_S_)
        .other          _Z20dotProdWithSharedMemiPfS_S_,@"STO_CUDA_ENTRY STV_DEFAULT"
_Z20dotProdWithSharedMemiPfS_S_:
.text._Z20dotProdWithSharedMemiPfS_S_:
[----:B------:R-:W-:Y:S01]  /*0000*/  LDC R1, c[0x0][0x37c] ;  /* 0x0000df00ff017b82 */ /* 0x000fe20000000800 */
[----:B------:R-:W0:Y:S01]  /*0010*/  S2R R3, SR_TID.X ;  /* 0x0000000000037919 */ /* 0x000e220000002100 */
[----:B------:R-:W0:Y:S01]  /*0020*/  LDCU UR8, c[0x0][0x360] ;  /* 0x00006c00ff0877ac */ /* 0x000e220008000800 */
[----:B------:R-:W-:Y:S01]  /*0030*/  BSSY.RECONVERGENT B0, `(.L_x_0) ;  /* 0x0000015000007945 */ /* 0x000fe20003800200 */
[----:B------:R-:W-:Y:S01]  /*0040*/  HFMA2 R12, -RZ, RZ, 0, 0 ;  /* 0x00000000ff0c7431 */ /* 0x000fe200000001ff */
[----:B------:R-:W0:Y:S01]  /*0050*/  S2R R0, SR_CTAID.X ;  /* 0x0000000000007919 */ /* 0x000e220000002500 */
[----:B------:R-:W1:Y:S01]  /*0060*/  LDCU UR9, c[0x0][0x380] ;  /* 0x00007000ff0977ac */ /* 0x000e620008000800 */
[----:B------:R-:W2:Y:S01]  /*0070*/  LDCU.64 UR6, c[0x0][0x358] ;  /* 0x00006b00ff0677ac */ /* 0x000ea20008000a00 */
[----:B0-----:R-:W-:-:S05]  /*0080*/  IMAD R2, R0, UR8, R3 ;  /* 0x0000000800027c24 */ /* 0x001fca000f8e0203 */
[----:B-1----:R-:W-:-:S13]  /*0090*/  ISETP.GE.U32.AND P0, PT, R2, UR9, PT ;  /* 0x0000000902007c0c */ /* 0x002fda000bf06070 */
[----:B--2---:R-:W-:Y:S05]  /*00a0*/  @P0 BRA `(.L_x_1) ;  /* 0x0000000000340947 */ /* 0x004fea0003800000 */
[----:B------:R-:W0:Y:S01]  /*00b0*/  LDC R13, c[0x0][0x370] ;  /* 0x0000dc00ff0d7b82 */ /* 0x000e220000000800 */
[----:B------:R-:W-:-:S07]  /*00c0*/  MOV R12, RZ ;  /* 0x000000ff000c7202 */ /* 0x000fce0000000f00 */
[----:B------:R-:W1:Y:S08]  /*00d0*/  LDC.64 R8, c[0x0][0x388] ;  /* 0x0000e200ff087b82 */ /* 0x000e700000000a00 */
[----:B------:R-:W2:Y:S01]  /*00e0*/  LDC.64 R10, c[0x0][0x390] ;  /* 0x0000e400ff0a7b82 */ /* 0x000ea20000000a00 */
[----:B0-----:R-:W-:-:S07]  /*00f0*/  IMAD R13, R13, UR8, RZ ;  /* 0x000000080d0d7c24 */ /* 0x001fce000f8e02ff */
.L_x_2:
[----:B-1----:R-:W-:-:S04]  /*0100*/  IMAD.WIDE.U32 R4, R2, 0x4, R8 ;  /* 0x0000000402047825 */ /* 0x002fc800078e0008 */
[----:B--2---:R-:W-:Y:S02]  /*0110*/  IMAD.WIDE.U32 R6, R2, 0x4, R10 ;  /* 0x0000000402067825 */ /* 0x004fe400078e000a */
[----:B------:R-:W2:Y:S04]  /*0120*/  LDG.E R5, desc[UR6][R4.64] ;  /* 0x0000000604057981 */ /* 0x000ea8000c1e1900 */
[----:B------:R-:W2:Y:S01]  /*0130*/  LDG.E R6, desc[UR6][R6.64] ;  /* 0x0000000606067981 */ /* 0x000ea2000c1e1900 */
[----:B------:R-:W-:-:S04]  /*0140*/  IADD3 R2, PT, PT, R13, R2, RZ ;  /* 0x000000020d027210 */ /* 0x000fc80007ffe0ff */
[----:B------:R-:W-:Y:S01]  /*0150*/  ISETP.GE.U32.AND P0, PT, R2, UR9, PT ;  /* 0x0000000902007c0c */ /* 0x000fe2000bf06070 */
[----:B--2---:R-:W-:-:S12]  /*0160*/  FFMA R12, R5, R6, R12 ;  /* 0x00000006050c7223 */ /* 0x004fd8000000000c */
[----:B------:R-:W-:Y:S05]  /*0170*/  @!P0 BRA `(.L_x_2) ;  /* 0xfffffffc00e08947 */ /* 0x000fea000383ffff */
.L_x_1:
[----:B------:R-:W-:Y:S05]  /*0180*/  BSYNC.RECONVERGENT B0 ;  /* 0x0000000000007941 */ /* 0x000fea0003800200 */
.L_x_0:
[----:B------:R-:W0:Y:S01]  /*0190*/  S2UR UR5, SR_CgaCtaId ;  /* 0x00000000000579c3 */ /* 0x000e220000008800 */
[----:B------:R-:W-:Y:S01]  /*01a0*/  UMOV UR4, 0x400 ;  /* 0x0000040000047882 */ /* 0x000fe20000000000 */
[C---:B------:R-:W-:Y:S02]  /*01b0*/  ISETP.GT.U32.AND P1, PT, R3.reuse, 0x7f, PT ;  /* 0x0000007f0300780c */ /* 0x040fe40003f24070 */
[----:B------:R-:W-:Y:S01]  /*01c0*/  ISETP.GT.U32.AND P0, PT, R3, 0x3f, PT ;  /* 0x0000003f0300780c */ /* 0x000fe20003f04070 */
[----:B0-----:R-:W-:-:S06]  /*01d0*/  ULEA UR4, UR5, UR4, 0x18 ;  /* 0x0000000405047291 */ /* 0x001fcc000f8ec0ff */
[----:B------:R-:W-:-:S05]  /*01e0*/  LEA R5, R3, UR4, 0x2 ;  /* 0x0000000403057c11 */ /* 0x000fca000f8e10ff */
[----:B------:R-:W-:Y:S01]  /*01f0*/  STS [R5], R12 ;  /* 0x0000000c05007388 */ /* 0x000fe20000000800 */
[----:B------:R-:W-:Y:S06]  /*0200*/  BAR.SYNC.DEFER_BLOCKING 0x0 ;  /* 0x0000000000007b1d */ /* 0x000fec0000010000 */
[----:B------:R-:W-:Y:S04]  /*0210*/  @!P1 LDS R2, [R5+0x200] ;  /* 0x0002000005029984 */ /* 0x000fe80000000800 */
[----:B------:R-:W0:Y:S02]  /*0220*/  @!P1 LDS R7, [R5] ;  /* 0x0000000005079984 */ /* 0x000e240000000800 */
[----:B0-----:R-:W-:-:S05]  /*0230*/  @!P1 FADD R2, R2, R7 ;  /* 0x0000000702029221 */ /* 0x001fca0000000000 */
[----:B------:R-:W-:Y:S01]  /*0240*/  @!P1 STS [R5], R2 ;  /* 0x0000000205009388 */ /* 0x000fe20000000800 */
[----:B------:R-:W-:Y:S01]  /*0250*/  BAR.SYNC.DEFER_BLOCKING 0x0 ;  /* 0x0000000000007b1d */ /* 0x000fe20000010000 */
[----:B------:R-:W-:-:S05]  /*0260*/  ISETP.GT.U32.AND P1, PT, R3, 0x1f, PT ;  /* 0x0000001f0300780c */ /* 0x000fca0003f24070 */
        /* <DEDUP_REMOVED lines=29> */
[----:B------:R-:W-:-:S05]  /*0440*/  ISETP.NE.AND P0, PT, R3, RZ, PT ;  /* 0x000000ff0300720c */ /* 0x000fca0003f05270 */
[----:B------:R-:W-:Y:S04]  /*0450*/  @!P1 LDS R2, [R5+0x8] ;  /* 0x0000080005029984 */ /* 0x000fe80000000800 */
[----:B------:R-:W0:Y:S02]  /*0460*/  @!P1 LDS R7, [R5] ;  /* 0x0000000005079984 */ /* 0x000e240000000800 */
[----:B0-----:R-:W-:-:S05]  /*0470*/  @!P1 FADD R2, R2, R7 ;  /* 0x0000000702029221 */ /* 0x001fca0000000000 */
[----:B------:R-:W-:Y:S01]  /*0480*/  @!P1 STS [R5], R2 ;  /* 0x0000000205009388 */ /* 0x000fe20000000800 */
[----:B------:R-:W-:Y:S06]  /*0490*/  BAR.SYNC.DEFER_BLOCKING 0x0 ;  /* 0x0000000000007b1d */ /* 0x000fec0000010000 */
[----:B------:R-:W-:Y:S04]  /*04a0*/  @!P0 LDS R3, [UR4+0x4] ;  /* 0x00000404ff038984 */ /* 0x000fe80008000800 */
[----:B------:R-:W0:Y:S02]  /*04b0*/  @!P0 LDS R4, [R5] ;  /* 0x0000000005048984 */ /* 0x000e240000000800 */
[----:B0-----:R-:W-:-:S05]  /*04c0*/  @!P0 FADD R4, R3, R4 ;  /* 0x0000000403048221 */ /* 0x001fca0000000000 */
[----:B------:R0:W-:Y:S01]  /*04d0*/  @!P0 STS [R5], R4 ;  /* 0x0000000405008388 */ /* 0x0001e20000000800 */
[----:B------:R-:W-:Y:S06]  /*04e0*/  BAR.SYNC.DEFER_BLOCKING 0x0 ;  /* 0x0000000000007b1d */ /* 0x000fec0000010000 */
[----:B------:R-:W-:Y:S05]  /*04f0*/  @P0 EXIT ;  /* 0x000000000000094d */ /* 0x000fea0003800000 */
[----:B0-----:R-:W0:Y:S01]  /*0500*/  LDS R5, [UR4] ;  /* 0x00000004ff057984 */ /* 0x001e220008000800 */
[----:B------:R-:W1:Y:S02]  /*0510*/  LDC.64 R2, c[0x0][0x398] ;  /* 0x0000e600ff027b82 */ /* 0x000e640000000a00 */
[----:B-1----:R-:W-:-:S05]  /*0520*/  IMAD.WIDE.U32 R2, R0, 0x4, R2 ;  /* 0x0000000400027825 */ /* 0x002fca00078e0002 */
[----:B0-----:R-:W-:Y:S01]  /*0530*/  STG.E desc[UR6][R2.64], R5 ;  /* 0x0000000502007986 */ /* 0x001fe2000c101906 */
[----:B------:R-:W-:Y:S05]  /*0540*/  EXIT ;  /* 0x000000000000794d */ /* 0x000fea0003800000 */
.L_x_3:
[----:B------:R-:W-:-:S00]  /*0550*/  BRA `(.L_x_3) ;  /* 0xfffffffc00fc7947 */ /* 0x000fc0000383ffff */
[----:B------:R-:W-:-:S00]  /*0560*/  NOP ;  /* 0x0000000000007918 */ /* 0x000fc00000000000 */
        /* <DEDUP_REMOVED lines=9> */
.L_x_8:


//--------------------- .text._Z7dotProdiPfS_S_   --------------------------
	.section	.text._Z7dotProdiPfS_S_,"ax",@progbits
	.align	128
        .global         _Z7dotProdiPfS_S_
        .type           _Z7dotProdiPfS_S_,@function
        .size           _Z7dotProdiPfS_S_,(.L_x_9 - _Z7dotProdiPfS_S_)
        .other          _Z7dotProdiPfS_S_,@"STO_CUDA_ENTRY STV_DEFAULT"
_Z7dotProdiPfS_S_:
.text._Z7dotProdiPfS_S_:
[----:B------:R-:W-:Y:S01]  /*0000*/  LDC R1, c[0x0][0x37c] ;  /* 0x0000df00ff017b82 */ /* 0x000fe20000000800 */
[----:B------:R-:W0:Y:S01]  /*0010*/  S2R R3, SR_TID.X ;  /* 0x0000000000037919 */ /* 0x000e220000002100 */
[----:B------:R-:W0:Y:S06]  /*0020*/  LDCU UR6, c[0x0][0x360] ;  /* 0x00006c00ff0677ac */ /* 0x000e2c0008000800 */
[----:B------:R-:W1:Y:S01]  /*0030*/  LDC.64 R6, c[0x0][0x398] ;  /* 0x0000e600ff067b82 */ /* 0x000e620000000a00 */
[----:B------:R-:W-:Y:S01]  /*0040*/  BSSY.RECONVERGENT B0, `(.L_x_4) ;  /* 0x0000017000007945 */ /* 0x000fe20003800200 */
[----:B------:R-:W0:Y:S01]  /*0050*/  S2R R0, SR_CTAID.X ;  /* 0x0000000000007919 */ /* 0x000e220000002500 */
[----:B------:R-:W2:Y:S01]  /*0060*/  LDCU UR7, c[0x0][0x380] ;  /* 0x00007000ff0777ac */ /* 0x000ea20008000800 */
[----:B------:R-:W-:Y:S01]  /*0070*/  HFMA2 R13, -RZ, RZ, 0, 0 ;  /* 0x00000000ff0d7431 */ /* 0x000fe200000001ff */
[----:B------:R-:W3:Y:S01]  /*0080*/  LDCU.64 UR4, c[0x0][0x358] ;  /* 0x00006b00ff0477ac */ /* 0x000ee20008000a00 */
[----:B0-----:R-:W-:-:S04]  /*0090*/  IMAD R3, R0, UR6, R3 ;  /* 0x0000000600037c24 */ /* 0x001fc8000f8e0203 */
[C---:B-1----:R-:W-:Y:S01]  /*00a0*/  IMAD.WIDE.U32 R6, R3.reuse, 0x4, R6 ;  /* 0x0000000403067825 */ /* 0x042fe200078e0006 */
[----:B--2---:R-:W-:-:S13]  /*00b0*/  ISETP.GE.U32.AND P0, PT, R3, UR7, PT ;  /* 0x0000000703007c0c */ /* 0x004fda000bf06070 */
[----:B---3--:R-:W-:Y:S05]  /*00c0*/  @P0 BRA `(.L_x_5) ;  /* 0x0000000000380947 */ /* 0x008fea0003800000 */
[----:B------:R-:W0:Y:S01]  /*00d0*/  LDC R0, c[0x0][0x370] ;  /* 0x0000dc00ff007b82 */ /* 0x000e220000000800 */
[----:B------:R-:W-:Y:S02]  /*00e0*/  MOV R15, R3 ;  /* 0x00000003000f7202 */ /* 0x000fe40000000f00 */
[----:B------:R-:W-:-:S05]  /*00f0*/  MOV R13, RZ ;  /* 0x000000ff000d7202 */ /* 0x000fca0000000f00 */
[----:B------:R-:W1:Y:S08]  /*0100*/  LDC.64 R8, c[0x0][0x388] ;  /* 0x0000e200ff087b82 */ /* 0x000e700000000a00 */
[----:B------:R-:W2:Y:S01]  /*0110*/  LDC.64 R10, c[0x0][0x390] ;  /* 0x0000e400ff0a7b82 */ /* 0x000ea20000000a00 */
[----:B0-----:R-:W-:-:S07]  /*0120*/  IMAD R0, R0, UR6, RZ ;  /* 0x0000000600007c24 */ /* 0x001fce000f8e02ff */
.L_x_6:
        /* <DEDUP_REMOVED lines=8> */
.L_x_5:
[----:B------:R-:W-:Y:S05]  /*01b0*/  BSYNC.RECONVERGENT B0 ;  /* 0x0000000000007941 */ /* 0x000fea0003800200 */
.L_x_4:
[----:B------:R-:W-:Y:S01]  /*01c0*/  STG.E desc[UR4][R6.64], R13 ;  /* 0x0000000d06007986 */ /* 0x000fe2000c101904 */
[----:B------:R-:W-:Y:S05]  /*01d0*/  EXIT ;  /* 0x000000000000794d */ /* 0x000fea0003800000 */
.L_x_7:
        /* <DEDUP_REMOVED lines=10> */
.L_x_9:


//--------------------- .nv.shared._Z20dotProdWithSharedMemiPfS_S_ --------------------------
	.section	.nv.shared._Z20dotProdWithSharedMemiPfS_S_,"aw",@nobits
	.sectionflags	@""
	.align	4
.nv.shared._Z20dotProdWithSharedMemiPfS_S_:
	.zero		2048


//--------------------- .nv.shared.reserved.0     --------------------------
	.section	.nv.shared.reserved.0,"aw",@nobits
	.weak		__nv_reservedSMEM_offset_0_alias
	.size		__nv_reservedSMEM_offset_0_alias, 0, 64
	.other		__nv_reservedSMEM_offset_0_alias,@"STO_CUDA_RESERVED_SHARED STV_DEFAULT"
__nv_reservedSMEM_offset_0_alias:
	.zero		0
	.zero		64


//--------------------- .nv.constant0._Z20dotProdWithSharedMemiPfS_S_ --------------------------
	.section	.nv.constant0._Z20dotProdWithSharedMemiPfS_S_,"a",@progbits
	.sectionflags	@""
	.align	4
.nv.constant0._Z20dotProdWithSharedMemiPfS_S_:
	.zero		928


//--------------------- .nv.constant0._Z7dotProdiPfS_S_ --------------------------
	.section	.nv.constant0._Z7dotProdiPfS_S_,"a",@progbits
	.sectionflags	@""
	.align	4
.nv.constant0._Z7dotProdiPfS_S_:
	.zero		928


//--------------------- SYMBOLS --------------------------

	.type		.nv.reservedSmem.offset0,@object
	.size		.nv.reservedSmem.offset0,0x4
	.type		.nv.reservedSmem.cap,@object
	.size		.nv.reservedSmem.cap,0x4
